//
// Generated by NVIDIA NVVM Compiler
//
// Compiler Build ID: CL-36424714
// Cuda compilation tools, release 13.0, V13.0.88
// Based on NVVM 20.0.0
//

.version 9.0
.target sm_100
.address_size 64

	// .globl	_Z6vecAddPfS_S_i
.extern .func  (.param .b32 func_retval0) vprintf
(
	.param .b64 vprintf_param_0,
	.param .b64 vprintf_param_1
)
;
.global .align 1 .b8 $str[71] = {10, 116, 104, 114, 101, 97, 100, 73, 100, 120, 46, 120, 61, 37, 105, 44, 32, 103, 114, 105, 100, 68, 105, 109, 46, 120, 61, 37, 105, 44, 32, 98, 108, 111, 99, 107, 73, 100, 120, 46, 120, 61, 37, 105, 44, 32, 98, 108, 111, 99, 107, 73, 100, 120, 46, 120, 42, 98, 108, 111, 99, 107, 68, 105, 109, 46, 120, 61, 37, 105};
.global .align 1 .b8 $str$1[7] = {10, 65, 91, 37, 105, 93};

.visible .entry _Z6vecAddPfS_S_i(
	.param .u64 .ptr .align 1 _Z6vecAddPfS_S_i_param_0,
	.param .u64 .ptr .align 1 _Z6vecAddPfS_S_i_param_1,
	.param .u64 .ptr .align 1 _Z6vecAddPfS_S_i_param_2,
	.param .u32 _Z6vecAddPfS_S_i_param_3
)
{
	.local .align 16 .b8 	__local_depot0[16];
	.reg .b64 	%SP;
	.reg .b64 	%SPL;
	.reg .pred 	%p<2>;
	.reg .b32 	%r<12>;
	.reg .b32 	%f<4>;
	.reg .b64 	%rd<17>;

	mov.u64 	%SPL, __local_depot0;
	cvta.local.u64 	%SP, %SPL;
	ld.param.u64 	%rd1, [_Z6vecAddPfS_S_i_param_0];
	ld.param.u64 	%rd2, [_Z6vecAddPfS_S_i_param_1];
	ld.param.u64 	%rd3, [_Z6vecAddPfS_S_i_param_2];
	ld.param.u32 	%r2, [_Z6vecAddPfS_S_i_param_3];
	add.u64 	%rd4, %SP, 0;
	add.u64 	%rd5, %SPL, 0;
	mov.u32 	%r3, %tid.x;
	mov.u32 	%r4, %nctaid.x;
	mov.u32 	%r5, %ctaid.x;
	mov.u32 	%r6, %ntid.x;
	mul.lo.s32 	%r7, %r5, %r6;
	st.local.v4.u32 	[%rd5], {%r3, %r4, %r5, %r7};
	mov.u64 	%rd6, $str;
	cvta.global.u64 	%rd7, %rd6;
	{ // callseq 0, 0
	.param .b64 param0;
	st.param.b64 	[param0], %rd7;
	.param .b64 param1;
	st.param.b64 	[param1], %rd4;
	.param .b32 retval0;
	call.uni (retval0), 
	vprintf, 
	(
	param0, 
	param1
	);
	ld.param.b32 	%r8, [retval0];
	} // callseq 0
	add.s32 	%r1, %r7, %r3;
	st.local.u32 	[%rd5], %r1;
	mov.u64 	%rd8, $str$1;
	cvta.global.u64 	%rd9, %rd8;
	{ // callseq 1, 0
	.param .b64 param0;
	st.param.b64 	[param0], %rd9;
	.param .b64 param1;
	st.param.b64 	[param1], %rd4;
	.param .b32 retval0;
	call.uni (retval0), 
	vprintf, 
	(
	param0, 
	param1
	);
	ld.param.b32 	%r10, [retval0];
	} // callseq 1
	setp.ge.s32 	%p1, %r1, %r2;
	@%p1 bra 	$L__BB0_2;
	cvta.to.global.u64 	%rd10, %rd1;
	cvta.to.global.u64 	%rd11, %rd2;
	cvta.to.global.u64 	%rd12, %rd3;
	mul.wide.s32 	%rd13, %r1, 4;
	add.s64 	%rd14, %rd10, %rd13;
	ld.global.f32 	%f1, [%rd14];
	add.s64 	%rd15, %rd11, %rd13;
	ld.global.f32 	%f2, [%rd15];
	add.f32 	%f3, %f1, %f2;
	add.s64 	%rd16, %rd12, %rd13;
	st.global.f32 	[%rd16], %f3;
$L__BB0_2:
	ret;

}


// ===== COMPILED SASS (sm_100) =====

	.target	sm_100

	.elftype	@"ET_EXEC"


//--------------------- .note.nv.tkinfo           --------------------------
	.section	.note.nv.tkinfo,"",@"SHT_NOTE"
	.sectionflags	@"SHF_NOTE_NV_TKINFO"
	.tkinfo
        /*0018*/ 	.word	0x00000002
        /*0030*/ 	.string	""
        /*0030*/ 	.string	"ptxas"
        /*0030*/ 	.string	"Cuda compilation tools, release 13.0, V13.0.88"
        /*0030*/ 	.string	"Build cuda_13.0.r13.0/compiler.36424714_0"
        /*0030*/ 	.string	"-arch sm_100 -m 64 "



//--------------------- .note.nv.cuinfo           --------------------------
	.section	.note.nv.cuinfo,"",@"SHT_NOTE"
	.sectionflags	@"SHF_NOTE_NV_CUINFO"
        /*0018*/ 	.short	0x0002
        /*001a*/ 	.short	0x0064
        /*001c*/ 	.short	0x0082
	.zero		2


//--------------------- .nv.info                  --------------------------
	.section	.nv.info,"",@"SHT_CUDA_INFO"
	.align	4


	//----- nvinfo : EIATTR_REGCOUNT
	.align		4
        /*0000*/ 	.byte	0x04, 0x2f
        /*0002*/ 	.short	(.L_3 - .L_2)
	.align		4
.L_2:
        /*0004*/ 	.word	index@(_Z6vecAddPfS_S_i)
        /*0008*/ 	.word	0x0000001a


	//----- nvinfo : EIATTR_FRAME_SIZE
	.align		4
.L_3:
        /*000c*/ 	.byte	0x04, 0x11
        /*000e*/ 	.short	(.L_5 - .L_4)
	.align		4
.L_4:
        /*0010*/ 	.word	index@(_Z6vecAddPfS_S_i)
        /*0014*/ 	.word	0x00000010


	//----- nvinfo : EIATTR_MIN_STACK_SIZE
	.align		4
.L_5:
        /*0018*/ 	.byte	0x04, 0x12
        /*001a*/ 	.short	(.L_7 - .L_6)
	.align		4
.L_6:
        /*001c*/ 	.word	index@(_Z6vecAddPfS_S_i)
        /*0020*/ 	.word	0x00000010
.L_7:


//--------------------- .nv.compat                --------------------------
	.section	.nv.compat,"",@"SHT_CUDA_COMPAT_INFO"
	.align	4
        /*0000*/ 	.byte	0x02, 0x09, 0x00, 0x00, 0x02, 0x02, 0x01, 0x00, 0x02, 0x05, 0x05, 0x00, 0x03, 0x07, 0x01, 0x01
        /*0010*/ 	.byte	0x02, 0x03, 0x00, 0x00, 0x02, 0x06, 0x01, 0x00, 0x04, 0x0b, 0x08, 0x00, 0x09, 0x00, 0x00, 0x00
        /*0020*/ 	.byte	0x00, 0x00, 0x00, 0x00


//--------------------- .nv.info._Z6vecAddPfS_S_i --------------------------
	.section	.nv.info._Z6vecAddPfS_S_i,"",@"SHT_CUDA_INFO"
	.sectionflags	@""
	.align	4


	//----- nvinfo : EIATTR_CUDA_API_VERSION
	.align		4
        /*0000*/ 	.byte	0x04, 0x37
        /*0002*/ 	.short	(.L_9 - .L_8)
.L_8:
        /*0004*/ 	.word	0x00000082


	//----- nvinfo : EIATTR_KPARAM_INFO
	.align		4
.L_9:
        /*0008*/ 	.byte	0x04, 0x17
        /*000a*/ 	.short	(.L_11 - .L_10)
.L_10:
        /*000c*/ 	.word	0x00000000
        /*0010*/ 	.short	0x0003
        /*0012*/ 	.short	0x0018
        /*0014*/ 	.byte	0x00, 0xf0, 0x11, 0x00


	//----- nvinfo : EIATTR_KPARAM_INFO
	.align		4
.L_11:
        /*0018*/ 	.byte	0x04, 0x17
        /*001a*/ 	.short	(.L_13 - .L_12)
.L_12:
        /*001c*/ 	.word	0x00000000
        /*0020*/ 	.short	0x0002
        /*0022*/ 	.short	0x0010
        /*0024*/ 	.byte	0x00, 0xf5, 0x21, 0x00


	//----- nvinfo : EIATTR_KPARAM_INFO
	.align		4
.L_13:
        /*0028*/ 	.byte	0x04, 0x17
        /*002a*/ 	.short	(.L_15 - .L_14)
.L_14:
        /*002c*/ 	.word	0x00000000
        /*0030*/ 	.short	0x0001
        /*0032*/ 	.short	0x0008
        /*0034*/ 	.byte	0x00, 0xf5, 0x21, 0x00


	//----- nvinfo : EIATTR_KPARAM_INFO
	.align		4
.L_15:
        /*0038*/ 	.byte	0x04, 0x17
        /*003a*/ 	.short	(.L_17 - .L_16)
.L_16:
        /*003c*/ 	.word	0x00000000
        /*0040*/ 	.short	0x0000
        /*0042*/ 	.short	0x0000
        /*0044*/ 	.byte	0x00, 0xf5, 0x21, 0x00


	//----- nvinfo : EIATTR_SPARSE_MMA_MASK
	.align		4
.L_17:
        /*0048*/ 	.byte	0x03, 0x50
        /*004a*/ 	.short	0x0000


	//----- nvinfo : EIATTR_MAXREG_COUNT
	.align		4
        /*004c*/ 	.byte	0x03, 0x1b
        /*004e*/ 	.short	0x00ff


	//----- nvinfo : EIATTR_EXTERNS
	.align		4
        /*0050*/ 	.byte	0x04, 0x0f
        /*0052*/ 	.short	(.L_19 - .L_18)


	//   ....[0]....
	.align		4
.L_18:
        /*0054*/ 	.word	index@(vprintf)


	//----- nvinfo : EIATTR_MERCURY_ISA_VERSION
	.align		4
.L_19:
        /*0058*/ 	.byte	0x03, 0x5f
        /*005a*/ 	.short	0x0101


	//----- nvinfo : EIATTR_VRC_CTA_INIT_COUNT
	.align		4
        /*005c*/ 	.byte	0x02, 0x4a
	.zero		1
	.zero		1


	//----- nvinfo : EIATTR_SYSCALL_OFFSETS
	.align		4
        /*0060*/ 	.byte	0x04, 0x46
        /*0062*/ 	.short	(.L_21 - .L_20)


	//   ....[0]....
.L_20:
        /*0064*/ 	.word	0x00000140


	//   ....[1]....
        /*0068*/ 	.word	0x000001e0


	//----- nvinfo : EIATTR_EXIT_INSTR_OFFSETS
	.align		4
.L_21:
        /*006c*/ 	.byte	0x04, 0x1c
        /*006e*/ 	.short	(.L_23 - .L_22)


	//   ....[0]....
.L_22:
        /*0070*/ 	.word	0x00000210


	//   ....[1]....
        /*0074*/ 	.word	0x000002d0


	//----- nvinfo : EIATTR_CRS_STACK_SIZE
	.align		4
.L_23:
        /*0078*/ 	.byte	0x04, 0x1e
        /*007a*/ 	.short	(.L_25 - .L_24)
.L_24:
        /*007c*/ 	.word	0x00000000


	//----- nvinfo : EIATTR_CBANK_PARAM_SIZE
	.align		4
.L_25:
        /*0080*/ 	.byte	0x03, 0x19
        /*0082*/ 	.short	0x001c


	//----- nvinfo : EIATTR_PARAM_CBANK
	.align		4
        /*0084*/ 	.byte	0x04, 0x0a
        /*0086*/ 	.short	(.L_27 - .L_26)
	.align		4
.L_26:
        /*0088*/ 	.word	index@(.nv.constant0._Z6vecAddPfS_S_i)
        /*008c*/ 	.short	0x0380
        /*008e*/ 	.short	0x001c


	//----- nvinfo : EIATTR_SW_WAR
	.align		4
.L_27:
        /*0090*/ 	.byte	0x04, 0x36
        /*0092*/ 	.short	(.L_29 - .L_28)
.L_28:
        /*0094*/ 	.word	0x00000008
.L_29:


//--------------------- .nv.callgraph             --------------------------
	.section	.nv.callgraph,"",@"SHT_CUDA_CALLGRAPH"
	.align	4
	.sectionentsize	8
	.align		4
        /*0000*/ 	.word	0x00000000
	.align		4
        /*0004*/ 	.word	0xffffffff
	.align		4
        /*0008*/ 	.word	index@(_Z6vecAddPfS_S_i)
	.align		4
        /*000c*/ 	.word	index@(vprintf)
	.align		4
        /*0010*/ 	.word	0x00000000
	.align		4
        /*0014*/ 	.word	0xfffffffe
	.align		4
        /*0018*/ 	.word	0x00000000
	.align		4
        /*001c*/ 	.word	0xfffffffd
	.align		4
        /*0020*/ 	.word	0x00000000
	.align		4
        /*0024*/ 	.word	0xfffffffc


//--------------------- .nv.constant4             --------------------------
	.section	.nv.constant4,"a",@progbits
	.align	8
	.align		8
.nv.constant4:
        /*0000*/ 	.dword	vprintf
	.align		8
        /*0008*/ 	.dword	$str
	.align		8
        /*0010*/ 	.dword	$str$1


//--------------------- .text._Z6vecAddPfS_S_i    --------------------------
	.section	.text._Z6vecAddPfS_S_i,"ax",@progbits
	.align	128
        .global         _Z6vecAddPfS_S_i
        .type           _Z6vecAddPfS_S_i,@function
        .size           _Z6vecAddPfS_S_i,(.L_x_3 - _Z6vecAddPfS_S_i)
        .other          _Z6vecAddPfS_S_i,@"STO_CUDA_ENTRY STV_DEFAULT"
_Z6vecAddPfS_S_i:
.text._Z6vecAddPfS_S_i:
[----:B------:R-:W0:Y:S01]  /*0000*/  LDC R1, c[0x0][0x37c] ;  /* 0x0000df00ff017b82 */ /* 0x000e220000000800 */
[----:B------:R-:W1:Y:S01]  /*0010*/  S2R R18, SR_CTAID.X ;  /* 0x0000000000127919 */ /* 0x000e620000002500 */
[----:B------:R-:W2:Y:S06]  /*0020*/  LDCU UR5, c[0x0][0x2fc] ;  /* 0x00005f80ff0577ac */ /* 0x000eac0008000800 */
[----:B------:R-:W3:Y:S01]  /*0030*/  LDC R17, c[0x0][0x370] ;  /* 0x0000dc00ff117b82 */ /* 0x000ee20000000800 */
[----:B0-----:R-:W-:Y:S01]  /*0040*/  IADD3 R1, PT, PT, R1, -0x10, RZ ;  /* 0xfffffff001017810 */ /* 0x001fe20007ffe0ff */
[----:B------:R-:W3:Y:S01]  /*0050*/  S2R R16, SR_TID.X ;  /* 0x0000000000107919 */ /* 0x000ee20000002100 */
[----:B------:R-:W1:Y:S01]  /*0060*/  LDCU UR6, c[0x0][0x360] ;  /* 0x00006c00ff0677ac */ /* 0x000e620008000800 */
[----:B------:R-:W-:Y:S01]  /*0070*/  MOV R2, 0x0 ;  /* 0x0000000000027802 */ /* 0x000fe20000000f00 */
[----:B------:R-:W0:Y:S03]  /*0080*/  LDCU UR4, c[0x0][0x2f8] ;  /* 0x00005f00ff0477ac */ /* 0x000e260008000800 */
[----:B------:R4:W4:Y:S01]  /*0090*/  LDC.64 R8, c[0x4][R2] ;  /* 0x0100000002087b82 */ /* 0x0009220000000a00 */
[----:B0-----:R-:W-:-:S04]  /*00a0*/  IADD3 R22, P0, PT, R1, UR4, RZ ;  /* 0x0000000401167c10 */ /* 0x001fc8000ff1e0ff */
[----:B--2---:R-:W-:Y:S01]  /*00b0*/  IADD3.X R23, PT, PT, RZ, UR5, RZ, P0, !PT ;  /* 0x00000005ff177c10 */ /* 0x004fe200087fe4ff */
[----:B-1----:R-:W-:Y:S01]  /*00c0*/  IMAD R19, R18, UR6, RZ ;  /* 0x0000000612137c24 */ /* 0x002fe2000f8e02ff */
[----:B------:R-:W0:Y:S01]  /*00d0*/  LDCU.64 UR6, c[0x4][0x8] ;  /* 0x01000100ff0677ac */ /* 0x000e220008000a00 */
[----:B------:R-:W-:Y:S01]  /*00e0*/  IMAD.MOV.U32 R6, RZ, RZ, R22 ;  /* 0x000000ffff067224 */ /* 0x000fe200078e0016 */
[----:B------:R-:W-:Y:S02]  /*00f0*/  MOV R7, R23 ;  /* 0x0000001700077202 */ /* 0x000fe40000000f00 */
[----:B---3--:R1:W-:Y:S01]  /*0100*/  STL.128 [R1], R16 ;  /* 0x0000001001007387 */ /* 0x0083e20000100c00 */
[----:B0-----:R-:W-:Y:S01]  /*0110*/  IMAD.U32 R4, RZ, RZ, UR6 ;  /* 0x00000006ff047e24 */ /* 0x001fe2000f8e00ff */
[----:B------:R-:W-:-:S07]  /*0120*/  MOV R5, UR7 ;  /* 0x0000000700057c02 */ /* 0x000fce0008000f00 */
[----:B------:R-:W-:-:S07]  /*0130*/  LEPC R20, `(.L_x_0) ;  /* 0x000000001014794e */ /* 0x000fce0000000000 */
[----:B-1--4-:R-:W-:Y:S05]  /*0140*/  CALL.ABS.NOINC R8 ;  /* 0x0000000008007343 */ /* 0x012fea0003c00000 */
.L_x_0:
[----:B------:R-:W-:Y:S01]  /*0150*/  IMAD.IADD R16, R19, 0x1, R16 ;  /* 0x0000000113107824 */ /* 0x000fe200078e0210 */
[----:B------:R-:W0:Y:S01]  /*0160*/  LDC.64 R2, c[0x4][R2] ;  /* 0x0100000002027b82 */ /* 0x000e220000000a00 */
[----:B------:R-:W1:Y:S01]  /*0170*/  LDCU.64 UR4, c[0x4][0x10] ;  /* 0x01000200ff0477ac */ /* 0x000e620008000a00 */
[----:B------:R-:W-:Y:S01]  /*0180*/  MOV R6, R22 ;  /* 0x0000001600067202 */ /* 0x000fe20000000f00 */
[----:B------:R-:W-:Y:S01]  /*0190*/  IMAD.MOV.U32 R7, RZ, RZ, R23 ;  /* 0x000000ffff077224 */ /* 0x000fe200078e0017 */
[----:B------:R2:W-:Y:S01]  /*01a0*/  STL [R1], R16 ;  /* 0x0000001001007387 */ /* 0x0005e20000100800 */
[----:B-1----:R-:W-:Y:S01]  /*01b0*/  MOV R4, UR4 ;  /* 0x0000000400047c02 */ /* 0x002fe20008000f00 */
[----:B--2---:R-:W-:-:S07]  /*01c0*/  IMAD.U32 R5, RZ, RZ, UR5 ;  /* 0x00000005ff057e24 */ /* 0x004fce000f8e00ff */
[----:B------:R-:W-:-:S07]  /*01d0*/  LEPC R20, `(.L_x_1) ;  /* 0x000000001014794e */ /* 0x000fce0000000000 */
[----:B0-----:R-:W-:Y:S05]  /*01e0*/  CALL.ABS.NOINC R2 ;  /* 0x0000000002007343 */ /* 0x001fea0003c00000 */
.L_x_1:
[----:B------:R-:W0:Y:S02]  /*01f0*/  LDCU UR4, c[0x0][0x398] ;  /* 0x00007300ff0477ac */ /* 0x000e240008000800 */
[----:B0-----:R-:W-:-:S13]  /*0200*/  ISETP.GE.AND P0, PT, R16, UR4, PT ;  /* 0x0000000410007c0c */ /* 0x001fda000bf06270 */
[----:B------:R-:W-:Y:S05]  /*0210*/  @P0 EXIT ;  /* 0x000000000000094d */ /* 0x000fea0003800000 */
[----:B------:R-:W0:Y:S01]  /*0220*/  LDC.64 R2, c[0x0][0x380] ;  /* 0x0000e000ff027b82 */ /* 0x000e220000000a00 */
[----:B------:R-:W1:Y:S07]  /*0230*/  LDCU.64 UR4, c[0x0][0x358] ;  /* 0x00006b00ff0477ac */ /* 0x000e6e0008000a00 */
[----:B------:R-:W2:Y:S08]  /*0240*/  LDC.64 R4, c[0x0][0x388] ;  /* 0x0000e200ff047b82 */ /* 0x000eb00000000a00 */
[----:B------:R-:W3:Y:S01]  /*0250*/  LDC.64 R6, c[0x0][0x390] ;  /* 0x0000e400ff067b82 */ /* 0x000ee20000000a00 */
[----:B0-----:R-:W-:-:S06]  /*0260*/  IMAD.WIDE R2, R16, 0x4, R2 ;  /* 0x0000000410027825 */ /* 0x001fcc00078e0202 */
[----:B-1----:R-:W4:Y:S01]  /*0270*/  LDG.E R2, desc[UR4][R2.64] ;  /* 0x0000000402027981 */ /* 0x002f22000c1e1900 */
[----:B--2---:R-:W-:-:S06]  /*0280*/  IMAD.WIDE R4, R16, 0x4, R4 ;  /* 0x0000000410047825 */ /* 0x004fcc00078e0204 */
[----:B------:R-:W4:Y:S01]  /*0290*/  LDG.E R5, desc[UR4][R4.64] ;  /* 0x0000000404057981 */ /* 0x000f22000c1e1900 */
[----:B---3--:R-:W-:-:S04]  /*02a0*/  IMAD.WIDE R16, R16, 0x4, R6 ;  /* 0x0000000410107825 */ /* 0x008fc800078e0206 */
[----:B----4-:R-:W-:-:S05]  /*02b0*/  FADD R7, R2, R5 ;  /* 0x0000000502077221 */ /* 0x010fca0000000000 */
[----:B------:R-:W-:Y:S01]  /*02c0*/  STG.E desc[UR4][R16.64], R7 ;  /* 0x0000000710007986 */ /* 0x000fe2000c101904 */
[----:B------:R-:W-:Y:S05]  /*02d0*/  EXIT ;  /* 0x000000000000794d */ /* 0x000fea0003800000 */
.L_x_2:
[----:B------:R-:W-:-:S00]  /*02e0*/  BRA `(.L_x_2) ;  /* 0xfffffffc00fc7947 */ /* 0x000fc0000383ffff */
[----:B------:R-:W-:-:S00]  /*02f0*/  NOP ;  /* 0x0000000000007918 */ /* 0x000fc00000000000 */
        /* <DEDUP_REMOVED lines=8> */
.L_x_3:


//--------------------- .nv.global.init           --------------------------
	.section	.nv.global.init,"aw",@progbits
.nv.global.init:
	.type		$str$1,@object
	.size		$str$1,($str - $str$1)
$str$1:
        /*0000*/ 	.byte	0x0a, 0x41, 0x5b, 0x25, 0x69, 0x5d, 0x00
	.type		$str,@object
	.size		$str,(.L_0 - $str)
$str:
        /*0007*/ 	.byte	0x0a, 0x74, 0x68, 0x72, 0x65, 0x61, 0x64, 0x49, 0x64, 0x78, 0x2e, 0x78, 0x3d, 0x25, 0x69, 0x2c
        /*0017*/ 	.byte	0x20, 0x67, 0x72, 0x69, 0x64, 0x44, 0x69, 0x6d, 0x2e, 0x78, 0x3d, 0x25, 0x69, 0x2c, 0x20, 0x62
        /*0027*/ 	.byte	0x6c, 0x6f, 0x63, 0x6b, 0x49, 0x64, 0x78, 0x2e, 0x78, 0x3d, 0x25, 0x69, 0x2c, 0x20, 0x62, 0x6c
        /*0037*/ 	.byte	0x6f, 0x63, 0x6b, 0x49, 0x64, 0x78, 0x2e, 0x78, 0x2a, 0x62, 0x6c, 0x6f, 0x63, 0x6b, 0x44, 0x69
        /*0047*/ 	.byte	0x6d, 0x2e, 0x78, 0x3d, 0x25, 0x69, 0x00
.L_0:


//--------------------- .nv.shared.reserved.0     --------------------------
	.section	.nv.shared.reserved.0,"aw",@nobits
	.weak		__nv_reservedSMEM_offset_0_alias
	.size		__nv_reservedSMEM_offset_0_alias, 0, 64
	.other		__nv_reservedSMEM_offset_0_alias,@"STO_CUDA_RESERVED_SHARED STV_DEFAULT"
__nv_reservedSMEM_offset_0_alias:
	.zero		0
	.zero		64


//--------------------- .nv.constant0._Z6vecAddPfS_S_i --------------------------
	.section	.nv.constant0._Z6vecAddPfS_S_i,"a",@progbits
	.sectionflags	@""
	.align	4
.nv.constant0._Z6vecAddPfS_S_i:
	.zero		924


//--------------------- SYMBOLS --------------------------

	.type		.nv.reservedSmem.offset0,@object
	.size		.nv.reservedSmem.offset0,0x4
	.type		vprintf,@function
